	.headerflags	@"EF_CUDA_TEXMODE_UNIFIED EF_CUDA_64BIT_ADDRESS EF_CUDA_ACCELERATORS EF_CUDA_SM90 EF_CUDA_VIRTUAL_SM(EF_CUDA_SM90)"
	.elftype	@"ET_EXEC"


//--------------------- .nv.info                  --------------------------
	.section	.nv.info,"",@"SHT_CUDA_INFO"
	.align	4


	//----- nvinfo : EIATTR_REGCOUNT
	.align		4
        /*0000*/ 	.byte	0x04, 0x2f
        /*0002*/ 	.short	(.L_1 - .L_0)
	.align		4
.L_0:
        /*0004*/ 	.word	index@(triton_poi_fused_add_avg_pool2d_clamp_div_mul_pow_rsub_sub_1)
        /*0008*/ 	.word	0x00000038


	//----- nvinfo : EIATTR_MIN_STACK_SIZE
	.align		4
.L_1:
        /*000c*/ 	.byte	0x04, 0x12
        /*000e*/ 	.short	(.L_3 - .L_2)
	.align		4
.L_2:
        /*0010*/ 	.word	index@(triton_poi_fused_add_avg_pool2d_clamp_div_mul_pow_rsub_sub_1)
        /*0014*/ 	.word	0x00000000


	//----- nvinfo : EIATTR_FRAME_SIZE
	.align		4
.L_3:
        /*0018*/ 	.byte	0x04, 0x11
        /*001a*/ 	.short	(.L_5 - .L_4)
	.align		4
.L_4:
        /*001c*/ 	.word	index@(triton_poi_fused_add_avg_pool2d_clamp_div_mul_pow_rsub_sub_1)
        /*0020*/ 	.word	0x00000000


	//----- nvinfo : EIATTR_MIN_STACK_SIZE
	.align		4
.L_5:
        /*0024*/ 	.byte	0x04, 0x12
        /*0026*/ 	.short	(.L_7 - .L_6)
	.align		4
.L_6:
        /*0028*/ 	.word	index@(triton_poi_fused_add_avg_pool2d_clamp_div_mul_pow_rsub_sub_1)
        /*002c*/ 	.word	0x00000000
.L_7:


//--------------------- .nv.info.triton_poi_fused_add_avg_pool2d_clamp_div_mul_pow_rsub_sub_1 --------------------------
	.section	.nv.info.triton_poi_fused_add_avg_pool2d_clamp_div_mul_pow_rsub_sub_1,"",@"SHT_CUDA_INFO"
	.sectionflags	@""
	.align	4


	//----- nvinfo : EIATTR_CUDA_API_VERSION
	.align		4
        /*0000*/ 	.byte	0x04, 0x37
        /*0002*/ 	.short	(.L_9 - .L_8)
.L_8:
        /*0004*/ 	.word	0x0000007c


	//----- nvinfo : EIATTR_KPARAM_INFO
	.align		4
.L_9:
        /*0008*/ 	.byte	0x04, 0x17
        /*000a*/ 	.short	(.L_11 - .L_10)
.L_10:
        /*000c*/ 	.word	0x00000000
        /*0010*/ 	.short	0x0004
        /*0012*/ 	.short	0x0020
        /*0014*/ 	.byte	0x00, 0xf0, 0x11, 0x00


	//----- nvinfo : EIATTR_KPARAM_INFO
	.align		4
.L_11:
        /*0018*/ 	.byte	0x04, 0x17
        /*001a*/ 	.short	(.L_13 - .L_12)
.L_12:
        /*001c*/ 	.word	0x00000000
        /*0020*/ 	.short	0x0003
        /*0022*/ 	.short	0x0018
        /*0024*/ 	.byte	0x00, 0xf4, 0x21, 0x00


	//----- nvinfo : EIATTR_KPARAM_INFO
	.align		4
.L_13:
        /*0028*/ 	.byte	0x04, 0x17
        /*002a*/ 	.short	(.L_15 - .L_14)
.L_14:
        /*002c*/ 	.word	0x00000000
        /*0030*/ 	.short	0x0002
        /*0032*/ 	.short	0x0010
        /*0034*/ 	.byte	0x00, 0xf4, 0x21, 0x00


	//----- nvinfo : EIATTR_KPARAM_INFO
	.align		4
.L_15:
        /*0038*/ 	.byte	0x04, 0x17
        /*003a*/ 	.short	(.L_17 - .L_16)
.L_16:
        /*003c*/ 	.word	0x00000000
        /*0040*/ 	.short	0x0001
        /*0042*/ 	.short	0x0008
        /*0044*/ 	.byte	0x00, 0xf4, 0x21, 0x00


	//----- nvinfo : EIATTR_KPARAM_INFO
	.align		4
.L_17:
        /*0048*/ 	.byte	0x04, 0x17
        /*004a*/ 	.short	(.L_19 - .L_18)
.L_18:
        /*004c*/ 	.word	0x00000000
        /*0050*/ 	.short	0x0000
        /*0052*/ 	.short	0x0000
        /*0054*/ 	.byte	0x00, 0xf4, 0x21, 0x00


	//----- nvinfo : EIATTR_SPARSE_MMA_MASK
	.align		4
.L_19:
        /*0058*/ 	.byte	0x03, 0x50
        /*005a*/ 	.short	0x0000


	//----- nvinfo : EIATTR_MAXREG_COUNT
	.align		4
        /*005c*/ 	.byte	0x03, 0x1b
        /*005e*/ 	.short	0x00ff


	//----- nvinfo : EIATTR_EXIT_INSTR_OFFSETS
	.align		4
        /*0060*/ 	.byte	0x04, 0x1c
        /*0062*/ 	.short	(.L_21 - .L_20)


	//   ....[0]....
.L_20:
        /*0064*/ 	.word	0x00001d90


	//----- nvinfo : EIATTR_REQNTID
	.align		4
.L_21:
        /*0068*/ 	.byte	0x04, 0x10
        /*006a*/ 	.short	(.L_23 - .L_22)
.L_22:
        /*006c*/ 	.word	0x00000080
        /*0070*/ 	.word	0x00000001
        /*0074*/ 	.word	0x00000001


	//----- nvinfo : EIATTR_CBANK_PARAM_SIZE
	.align		4
.L_23:
        /*0078*/ 	.byte	0x03, 0x19
        /*007a*/ 	.short	0x0024


	//----- nvinfo : EIATTR_PARAM_CBANK
	.align		4
        /*007c*/ 	.byte	0x04, 0x0a
        /*007e*/ 	.short	(.L_25 - .L_24)
	.align		4
.L_24:
        /*0080*/ 	.word	index@(.nv.constant0.triton_poi_fused_add_avg_pool2d_clamp_div_mul_pow_rsub_sub_1)
        /*0084*/ 	.short	0x0210
        /*0086*/ 	.short	0x0024


	//----- nvinfo : EIATTR_SW_WAR
	.align		4
.L_25:
        /*0088*/ 	.byte	0x04, 0x36
        /*008a*/ 	.short	(.L_27 - .L_26)
.L_26:
        /*008c*/ 	.word	0x00000008
.L_27:


//--------------------- .nv.callgraph             --------------------------
	.section	.nv.callgraph,"",@"SHT_CUDA_CALLGRAPH"
	.align	4
	.sectionentsize	8
	.align		4
        /*0000*/ 	.word	0x00000000
	.align		4
        /*0004*/ 	.word	0xffffffff
	.align		4
        /*0008*/ 	.word	0x00000000
	.align		4
        /*000c*/ 	.word	0xfffffffe
	.align		4
        /*0010*/ 	.word	0x00000000
	.align		4
        /*0014*/ 	.word	0xfffffffd
	.align		4
        /*0018*/ 	.word	0x00000000
	.align		4
        /*001c*/ 	.word	0xfffffffc


//--------------------- .text.triton_poi_fused_add_avg_pool2d_clamp_div_mul_pow_rsub_sub_1 --------------------------
	.section	.text.triton_poi_fused_add_avg_pool2d_clamp_div_mul_pow_rsub_sub_1,"ax",@progbits
	.align	128
        .global         triton_poi_fused_add_avg_pool2d_clamp_div_mul_pow_rsub_sub_1
        .type           triton_poi_fused_add_avg_pool2d_clamp_div_mul_pow_rsub_sub_1,@function
        .size           triton_poi_fused_add_avg_pool2d_clamp_div_mul_pow_rsub_sub_1,(.L_x_1 - triton_poi_fused_add_avg_pool2d_clamp_div_mul_pow_rsub_sub_1)
        .other          triton_poi_fused_add_avg_pool2d_clamp_div_mul_pow_rsub_sub_1,@"STO_CUDA_ENTRY STV_DEFAULT"
triton_poi_fused_add_avg_pool2d_clamp_div_mul_pow_rsub_sub_1:
.text.triton_poi_fused_add_avg_pool2d_clamp_div_mul_pow_rsub_sub_1:
[----:B------:R-:W-:Y:S01]  /*0000*/  LDC R1, c[0x0][0x28] ;  /* 0x00000a00ff017b82 */ /* 0x000fe20000000800 */
[----:B------:R-:W1:Y:S01]  /*0010*/  S2R R0, SR_TID.X ;  /* 0x0000000000007919 */ /* 0x000e620000002100 */
[----:B------:R-:W-:Y:S01]  /*0020*/  HFMA2.MMA R34, -RZ, RZ, 0, 0 ;  /* 0x00000000ff227435 */ /* 0x000fe200000001ff */
[----:B------:R-:W-:Y:S01]  /*0030*/  MOV R4, RZ ;  /* 0x000000ff00047202 */ /* 0x000fe20000000f00 */
[----:B------:R-:W-:Y:S01]  /*0040*/  HFMA2.MMA R6, -RZ, RZ, 0, 0 ;  /* 0x00000000ff067435 */ /* 0x000fe200000001ff */
[----:B------:R-:W2:Y:S03]  /*0050*/  S2R R35, SR_CTAID.X ;  /* 0x0000000000237919 */ /* 0x000ea60000002500 */
[----:B------:R-:W3:Y:S01]  /*0060*/  LDC.64 R44, c[0x0][0x218] ;  /* 0x00008600ff2c7b82 */ /* 0x000ee20000000a00 */
[----:B------:R-:W-:Y:S01]  /*0070*/  MOV R8, RZ ;  /* 0x000000ff00087202 */ /* 0x000fe20000000f00 */
[----:B------:R-:W-:Y:S01]  /*0080*/  ULDC.64 UR4, c[0x0][0x208] ;  /* 0x0000820000047ab9 */ /* 0x000fe20000000a00 */
[----:B-1----:R-:W-:-:S04]  /*0090*/  SHF.L.U32 R0, R0, 0x2, RZ ;  /* 0x0000000200007819 */ /* 0x002fc800000006ff */
[----:B------:R-:W-:-:S04]  /*00a0*/  LOP3.LUT R0, R0, 0x1fc, RZ, 0xc0, !PT ;  /* 0x000001fc00007812 */ /* 0x000fc800078ec0ff */
[----:B--2---:R-:W-:-:S04]  /*00b0*/  LEA R35, R35, R0, 0x9 ;  /* 0x0000000023237211 */ /* 0x004fc800078e48ff */
[----:B------:R-:W-:Y:S01]  /*00c0*/  IADD3 R5, R35, 0x1, RZ ;  /* 0x0000000123057810 */ /* 0x000fe20007ffe0ff */
[----:B------:R-:W-:Y:S01]  /*00d0*/  IMAD.HI R3, R35, -0x6db6db6d, R34 ;  /* 0x9249249323037827 */ /* 0x000fe200078e0222 */
[----:B------:R-:W-:Y:S02]  /*00e0*/  IADD3 R7, R35, 0x2, RZ ;  /* 0x0000000223077810 */ /* 0x000fe40007ffe0ff */
[----:B------:R-:W-:Y:S01]  /*00f0*/  IADD3 R9, R35, 0x3, RZ ;  /* 0x0000000323097810 */ /* 0x000fe20007ffe0ff */
[----:B------:R-:W-:Y:S01]  /*0100*/  IMAD.HI R2, R5, -0x6db6db6d, R4 ;  /* 0x9249249305027827 */ /* 0x000fe200078e0204 */
[----:B------:R-:W-:-:S03]  /*0110*/  SHF.R.U32.HI R0, RZ, 0x1f, R3 ;  /* 0x0000001fff007819 */ /* 0x000fc60000011603 */
[----:B------:R-:W-:Y:S01]  /*0120*/  IMAD.HI R6, R7, -0x6db6db6d, R6 ;  /* 0x9249249307067827 */ /* 0x000fe200078e0206 */
[----:B------:R-:W-:Y:S02]  /*0130*/  SHF.R.U32.HI R11, RZ, 0x1f, R2 ;  /* 0x0000001fff0b7819 */ /* 0x000fe40000011602 */
[----:B------:R-:W-:Y:S01]  /*0140*/  LEA.HI.SX32 R3, R3, R0, 0x1b ;  /* 0x0000000003037211 */ /* 0x000fe200078fdaff */
[----:B------:R-:W-:Y:S01]  /*0150*/  IMAD.HI R8, R9, -0x6db6db6d, R8 ;  /* 0x9249249309087827 */ /* 0x000fe200078e0208 */
[----:B------:R-:W-:Y:S02]  /*0160*/  SHF.R.U32.HI R13, RZ, 0x1f, R6 ;  /* 0x0000001fff0d7819 */ /* 0x000fe40000011606 */
[----:B------:R-:W-:Y:S01]  /*0170*/  LEA.HI.SX32 R4, R2, R11, 0x1b ;  /* 0x0000000b02047211 */ /* 0x000fe200078fdaff */
[C---:B------:R-:W-:Y:S01]  /*0180*/  IMAD R32, R3.reuse, -0x38, R35 ;  /* 0xffffffc803207824 */ /* 0x040fe200078e0223 */
[----:B------:R-:W-:Y:S02]  /*0190*/  LEA.HI.SX32 R13, R6, R13, 0x1b ;  /* 0x0000000d060d7211 */ /* 0x000fe400078fdaff */
[----:B------:R-:W-:Y:S01]  /*01a0*/  SHF.R.U32.HI R15, RZ, 0x1f, R8 ;  /* 0x0000001fff0f7819 */ /* 0x000fe20000011608 */
[----:B------:R-:W-:Y:S01]  /*01b0*/  IMAD R4, R4, -0x38, R5 ;  /* 0xffffffc804047824 */ /* 0x000fe200078e0205 */
[----:B------:R-:W-:Y:S01]  /*01c0*/  LEA R32, R3, R32, 0x6 ;  /* 0x0000002003207211 */ /* 0x000fe200078e30ff */
[----:B------:R-:W-:Y:S01]  /*01d0*/  IMAD R6, R13, -0x38, R7 ;  /* 0xffffffc80d067824 */ /* 0x000fe200078e0207 */
[----:B------:R-:W-:-:S02]  /*01e0*/  LEA.HI.SX32 R15, R8, R15, 0x1b ;  /* 0x0000000f080f7211 */ /* 0x000fc400078fdaff */
[C---:B------:R-:W-:Y:S01]  /*01f0*/  LEA R10, R3.reuse, R4, 0x6 ;  /* 0x00000004030a7211 */ /* 0x040fe200078e30ff */
[----:B---3--:R-:W-:Y:S01]  /*0200*/  IMAD.WIDE R16, R32, 0x4, R44 ;  /* 0x0000000420107825 */ /* 0x008fe200078e022c */
[----:B------:R-:W-:-:S03]  /*0210*/  LEA R31, R3, R6, 0x6 ;  /* 0x00000006031f7211 */ /* 0x000fc600078e30ff */
[----:B------:R-:W-:Y:S01]  /*0220*/  IMAD R2, R15, -0x38, R9 ;  /* 0xffffffc80f027824 */ /* 0x000fe200078e0209 */
[----:B------:R-:W-:Y:S01]  /*0230*/  IADD3 R30, R31, 0x2, RZ ;  /* 0x000000021f1e7810 */ /* 0x000fe20007ffe0ff */
[--C-:B------:R-:W-:Y:S01]  /*0240*/  IMAD.WIDE R12, R10, 0x4, R44.reuse ;  /* 0x000000040a0c7825 */ /* 0x100fe200078e022c */
[----:B------:R-:W2:Y:S02]  /*0250*/  LDG.E.128 R16, desc[UR4][R16.64] ;  /* 0x0000000410107981 */ /* 0x000ea4000c1e1d00 */
[----:B------:R-:W-:Y:S01]  /*0260*/  LEA R9, R3, R2, 0x6 ;  /* 0x0000000203097211 */ /* 0x000fe200078e30ff */
[--C-:B------:R-:W-:Y:S01]  /*0270*/  IMAD.WIDE R14, R31, 0x4, R44.reuse ;  /* 0x000000041f0e7825 */ /* 0x100fe200078e022c */
[----:B------:R1:W3:Y:S02]  /*0280*/  LDG.E R34, desc[UR4][R12.64+0x4] ;  /* 0x000004040c227981 */ /* 0x0002e4000c1e1900 */
[----:B------:R-:W-:Y:S01]  /*0290*/  IADD3 R7, R9, 0x1, RZ ;  /* 0x0000000109077810 */ /* 0x000fe20007ffe0ff */
[--C-:B------:R-:W-:Y:S01]  /*02a0*/  IMAD.WIDE R22, R30, 0x4, R44.reuse ;  /* 0x000000041e167825 */ /* 0x100fe200078e022c */
[----:B------:R-:W4:Y:S05]  /*02b0*/  LDG.E R21, desc[UR4][R14.64+0x4] ;  /* 0x000004040e157981 */ /* 0x000f2a000c1e1900 */
[----:B------:R-:W5:Y:S01]  /*02c0*/  LDG.E.64 R22, desc[UR4][R22.64] ;  /* 0x0000000416167981 */ /* 0x000f62000c1e1b00 */
[----:B------:R-:W-:Y:S01]  /*02d0*/  IMAD.WIDE R46, R7, 0x4, R44 ;  /* 0x00000004072e7825 */ /* 0x000fe200078e022c */
[----:B------:R-:W-:-:S02]  /*02e0*/  IADD3 R9, R9, 0x3, RZ ;  /* 0x0000000309097810 */ /* 0x000fc40007ffe0ff */
[----:B------:R-:W-:-:S03]  /*02f0*/  IADD3 R11, R10, 0x3, RZ ;  /* 0x000000030a0b7810 */ /* 0x000fc60007ffe0ff */
[----:B------:R-:W5:Y:S01]  /*0300*/  LDG.E R46, desc[UR4][R46.64] ;  /* 0x000000042e2e7981 */ /* 0x000f62000c1e1900 */
[----:B------:R-:W-:Y:S01]  /*0310*/  IMAD.WIDE R28, R9, 0x4, R44 ;  /* 0x00000004091c7825 */ /* 0x000fe200078e022c */
[----:B------:R-:W-:-:S03]  /*0320*/  IADD3 R8, R32, 0x4, RZ ;  /* 0x0000000420087810 */ /* 0x000fc60007ffe0ff */
[--C-:B------:R-:W-:Y:S01]  /*0330*/  IMAD.WIDE R26, R11, 0x4, R44.reuse ;  /* 0x000000040b1a7825 */ /* 0x100fe200078e022c */
[----:B------:R-:W5:Y:S01]  /*0340*/  LDG.E R24, desc[UR4][R28.64] ;  /* 0x000000041c187981 */ /* 0x000f62000c1e1900 */
[----:B------:R-:W-:Y:S02]  /*0350*/  IADD3 R20, R31, 0x3, RZ ;  /* 0x000000031f147810 */ /* 0x000fe40007ffe0ff */
[--C-:B-1----:R-:W-:Y:S01]  /*0360*/  IMAD.WIDE R12, R8, 0x4, R44.reuse ;  /* 0x00000004080c7825 */ /* 0x102fe200078e022c */
[----:B------:R1:W5:Y:S03]  /*0370*/  LDG.E R25, desc[UR4][R26.64] ;  /* 0x000000041a197981 */ /* 0x000366000c1e1900 */
[----:B------:R-:W-:Y:S02]  /*0380*/  IMAD.WIDE R42, R20, 0x4, R44 ;  /* 0x00000004142a7825 */ /* 0x000fe400078e022c */
[----:B------:R-:W5:Y:S04]  /*0390*/  LDG.E.128 R12, desc[UR4][R12.64] ;  /* 0x000000040c0c7981 */ /* 0x000f68000c1e1d00 */
[----:B------:R-:W5:Y:S01]  /*03a0*/  LDG.E R42, desc[UR4][R42.64] ;  /* 0x000000042a2a7981 */ /* 0x000f62000c1e1900 */
[----:B------:R-:W-:-:S04]  /*03b0*/  SHF.L.U32 R3, R3, 0x6, RZ ;  /* 0x0000000603037819 */ /* 0x000fc800000006ff */
[----:B------:R-:W-:Y:S02]  /*03c0*/  IADD3 R5, R3, 0x5, RZ ;  /* 0x0000000503057810 */ /* 0x000fe40007ffe0ff */
[----:B-1----:R-:W-:Y:S02]  /*03d0*/  IADD3 R27, R3, 0x7, RZ ;  /* 0x00000007031b7810 */ /* 0x002fe40007ffe0ff */
[----:B------:R-:W-:Y:S02]  /*03e0*/  IADD3 R6, R4, R5, RZ ;  /* 0x0000000504067210 */ /* 0x000fe40007ffe0ff */
[----:B------:R-:W-:Y:S02]  /*03f0*/  IADD3 R5, R2, R5, RZ ;  /* 0x0000000502057210 */ /* 0x000fe40007ffe0ff */
[----:B------:R-:W-:Y:S02]  /*0400*/  IADD3 R3, R31, 0x5, RZ ;  /* 0x000000051f037810 */ /* 0x000fe40007ffe0ff */
[----:B------:R-:W-:Y:S01]  /*0410*/  IADD3 R4, R4, R27, RZ ;  /* 0x0000001b04047210 */ /* 0x000fe20007ffe0ff */
[----:B0-----:R-:W-:Y:S01]  /*0420*/  IMAD.WIDE R28, R5, 0x4, R44 ;  /* 0x00000004051c7825 */ /* 0x001fe200078e022c */
[----:B------:R-:W-:-:S03]  /*0430*/  IADD3 R2, R2, R27, RZ ;  /* 0x0000001b02027210 */ /* 0x000fc60007ffe0ff */
[--C-:B------:R-:W-:Y:S01]  /*0440*/  IMAD.WIDE R26, R3, 0x4, R44.reuse ;  /* 0x00000004031a7825 */ /* 0x100fe200078e022c */
[----:B------:R-:W5:Y:S03]  /*0450*/  LDG.E R37, desc[UR4][R28.64] ;  /* 0x000000041c257981 */ /* 0x000f66000c1e1900 */
[----:B------:R-:W-:Y:S01]  /*0460*/  IMAD.WIDE R38, R6, 0x4, R44 ;  /* 0x0000000406267825 */ /* 0x000fe200078e022c */
[----:B------:R-:W5:Y:S01]  /*0470*/  LDG.E R36, desc[UR4][R26.64] ;  /* 0x000000041a247981 */ /* 0x000f62000c1e1900 */
[----:B------:R-:W-:-:S03]  /*0480*/  IADD3 R0, R32, 0x5, RZ ;  /* 0x0000000520007810 */ /* 0x000fc60007ffe0ff */
[----:B------:R-:W5:Y:S02]  /*0490*/  LDG.E R33, desc[UR4][R38.64] ;  /* 0x0000000426217981 */ /* 0x000f64000c1e1900 */
[----:B------:R-:W-:-:S06]  /*04a0*/  IMAD.WIDE R40, R0, 0x4, R44 ;  /* 0x0000000400287825 */ /* 0x000fcc00078e022c */
[----:B------:R-:W5:Y:S01]  /*04b0*/  LDG.E R40, desc[UR4][R40.64] ;  /* 0x0000000428287981 */ /* 0x000f62000c1e1900 */
[----:B------:R-:W-:-:S05]  /*04c0*/  IMAD.WIDE R50, R4, 0x4, R44 ;  /* 0x0000000404327825 */ /* 0x000fca00078e022c */
[----:B------:R0:W5:Y:S02]  /*04d0*/  LDG.E R39, desc[UR4][R50.64] ;  /* 0x0000000432277981 */ /* 0x000164000c1e1900 */
[----:B0-----:R-:W0:Y:S01]  /*04e0*/  LDC.64 R50, c[0x0][0x220] ;  /* 0x00008800ff327b82 */ /* 0x001e220000000a00 */
[----:B--2---:R-:W-:Y:S01]  /*04f0*/  FADD R43, R16, R17 ;  /* 0x00000011102b7221 */ /* 0x004fe20000000000 */
[----:B---3--:R-:W-:Y:S01]  /*0500*/  FADD R34, R17, R34 ;  /* 0x0000002211227221 */ /* 0x008fe20000000000 */
[----:B----4-:R-:W-:Y:S01]  /*0510*/  FADD R17, R18, R21 ;  /* 0x0000001512117221 */ /* 0x010fe20000000000 */
[----:B------:R-:W-:-:S03]  /*0520*/  IADD3 R21, R32, 0x6, RZ ;  /* 0x0000000620157810 */ /* 0x000fc60007ffe0ff */
[----:B-----5:R-:W-:Y:S01]  /*0530*/  FADD R17, R22, R17 ;  /* 0x0000001116117221 */ /* 0x020fe20000000000 */
[----:B------:R-:W-:Y:S01]  /*0540*/  IADD3 R22, R31, 0x6, RZ ;  /* 0x000000061f167810 */ /* 0x000fe20007ffe0ff */
[----:B------:R-:W-:-:S04]  /*0550*/  IMAD.WIDE R28, R21, 0x4, R44 ;  /* 0x00000004151c7825 */ /* 0x000fc800078e022c */
[----:B------:R-:W-:Y:S02]  /*0560*/  IMAD.WIDE R26, R22, 0x4, R44 ;  /* 0x00000004161a7825 */ /* 0x000fe400078e022c */
[----:B------:R-:W2:Y:S04]  /*0570*/  LDG.E.64 R28, desc[UR4][R28.64] ;  /* 0x000000041c1c7981 */ /* 0x000ea8000c1e1b00 */
[----:B------:R-:W3:Y:S01]  /*0580*/  LDG.E.64 R26, desc[UR4][R26.64] ;  /* 0x000000041a1a7981 */ /* 0x000ee2000c1e1b00 */
[----:B------:R-:W-:Y:S01]  /*0590*/  FADD R16, R18, R43 ;  /* 0x0000002b12107221 */ /* 0x000fe20000000000 */
[C---:B------:R-:W-:Y:S01]  /*05a0*/  FADD R46, R19.reuse, R46 ;  /* 0x0000002e132e7221 */ /* 0x040fe20000000000 */
[C---:B------:R-:W-:Y:S02]  /*05b0*/  FADD R18, R19.reuse, R34 ;  /* 0x0000002213127221 */ /* 0x040fe40000000000 */
[----:B------:R-:W-:Y:S01]  /*05c0*/  FADD R43, R19, R16 ;  /* 0x00000010132b7221 */ /* 0x000fe20000000000 */
[----:B------:R-:W-:Y:S01]  /*05d0*/  FADD R19, R23, R46 ;  /* 0x0000002e17137221 */ /* 0x000fe20000000000 */
[----:B------:R-:W-:-:S03]  /*05e0*/  IADD3 R23, R32, 0x7, RZ ;  /* 0x0000000720177810 */ /* 0x000fc60007ffe0ff */
[----:B------:R-:W-:Y:S01]  /*05f0*/  FADD R16, R24, R19 ;  /* 0x0000001318107221 */ /* 0x000fe20000000000 */
[----:B------:R-:W-:Y:S01]  /*0600*/  IADD3 R24, R31, 0x7, RZ ;  /* 0x000000071f187810 */ /* 0x000fe20007ffe0ff */
[----:B------:R-:W-:Y:S01]  /*0610*/  FADD R18, R25, R18 ;  /* 0x0000001219127221 */ /* 0x000fe20000000000 */
[----:B------:R-:W-:Y:S01]  /*0620*/  IADD3 R25, R32, 0x8, RZ ;  /* 0x0000000820197810 */ /* 0x000fe20007ffe0ff */
[----:B------:R-:W-:-:S04]  /*0630*/  IMAD.WIDE R46, R2, 0x4, R44 ;  /* 0x00000004022e7825 */ /* 0x000fc800078e022c */
[----:B------:R-:W-:Y:S01]  /*0640*/  FADD R43, R12, R43 ;  /* 0x0000002b0c2b7221 */ /* 0x000fe20000000000 */
[----:B------:R-:W-:-:S04]  /*0650*/  IMAD.WIDE R48, R24, 0x4, R44 ;  /* 0x0000000418307825 */ /* 0x000fc800078e022c */
[----:B------:R-:W-:Y:S01]  /*0660*/  FADD R12, R13, R18 ;  /* 0x000000120d0c7221 */ /* 0x000fe20000000000 */
[----:B------:R-:W4:Y:S01]  /*0670*/  LDG.E R38, desc[UR4][R46.64] ;  /* 0x000000042e267981 */ /* 0x000f22000c1e1900 */
[----:B------:R-:W-:-:S03]  /*0680*/  IMAD.WIDE R52, R23, 0x4, R44 ;  /* 0x0000000417347825 */ /* 0x000fc600078e022c */
[----:B------:R1:W5:Y:S01]  /*0690*/  LDG.E R34, desc[UR4][R48.64] ;  /* 0x0000000430227981 */ /* 0x000362000c1e1900 */
[----:B------:R-:W-:-:S03]  /*06a0*/  IMAD.WIDE R18, R25, 0x4, R44 ;  /* 0x0000000419127825 */ /* 0x000fc600078e022c */
[----:B------:R-:W4:Y:S01]  /*06b0*/  LDG.E R41, desc[UR4][R52.64] ;  /* 0x0000000434297981 */ /* 0x000f22000c1e1900 */
[----:B------:R-:W-:Y:S01]  /*06c0*/  FADD R44, R15, R16 ;  /* 0x000000100f2c7221 */ /* 0x000fe20000000000 */
[----:B------:R-:W-:Y:S02]  /*06d0*/  FADD R13, R42, R17 ;  /* 0x000000112a0d7221 */ /* 0x000fe40000000000 */
[----:B------:R-:W4:Y:S02]  /*06e0*/  LDG.E.128 R16, desc[UR4][R18.64] ;  /* 0x0000000412107981 */ /* 0x000f24000c1e1d00 */
[----:B------:R-:W-:Y:S01]  /*06f0*/  FADD R13, R14, R13 ;  /* 0x0000000d0e0d7221 */ /* 0x000fe20000000000 */
[----:B------:R-:W-:-:S03]  /*0700*/  FADD R14, R37, R44 ;  /* 0x0000002c250e7221 */ /* 0x000fc60000000000 */
[----:B------:R-:W-:Y:S01]  /*0710*/  FADD R13, R36, R13 ;  /* 0x0000000d240d7221 */ /* 0x000fe20000000000 */
[----:B------:R-:W-:Y:S01]  /*0720*/  FADD R12, R33, R12 ;  /* 0x0000000c210c7221 */ /* 0x000fe20000000000 */
[----:B0-----:R-:W-:-:S06]  /*0730*/  IMAD.WIDE R36, R31, 0x4, R50 ;  /* 0x000000041f247825 */ /* 0x001fcc00078e0232 */
[----:B------:R-:W4:Y:S01]  /*0740*/  LDG.E R37, desc[UR4][R36.64+0x4] ;  /* 0x0000040424257981 */ /* 0x000f22000c1e1900 */
[----:B------:R-:W-:Y:S01]  /*0750*/  FADD R43, R40, R43 ;  /* 0x0000002b282b7221 */ /* 0x000fe20000000000 */
[----:B-1----:R-:W-:-:S05]  /*0760*/  IMAD.WIDE R48, R7, 0x4, R50 ;  /* 0x0000000407307825 */ /* 0x002fca00078e0232 */
[----:B------:R0:W4:Y:S01]  /*0770*/  LDG.E R40, desc[UR4][R48.64] ;  /* 0x0000000430287981 */ /* 0x000122000c1e1900 */
[----:B------:R-:W-:-:S05]  /*0780*/  IMAD.WIDE R46, R11, 0x4, R50 ;  /* 0x000000040b2e7825 */ /* 0x000fca00078e0232 */
[----:B------:R-:W4:Y:S01]  /*0790*/  LDG.E R36, desc[UR4][R46.64] ;  /* 0x000000042e247981 */ /* 0x000f22000c1e1900 */
[----:B--2---:R-:W-:Y:S01]  /*07a0*/  FADD R44, R29, R12 ;  /* 0x0000000c1d2c7221 */ /* 0x004fe20000000000 */
[----:B---3--:R-:W-:Y:S01]  /*07b0*/  FADD R33, R26, R13 ;  /* 0x0000000d1a217221 */ /* 0x008fe20000000000 */
[----:B------:R-:W-:-:S04]  /*07c0*/  IMAD.WIDE R12, R32, 0x4, R50 ;  /* 0x00000004200c7825 */ /* 0x000fc800078e0232 */
[----:B------:R-:W-:Y:S01]  /*07d0*/  FADD R29, R27, R14 ;  /* 0x0000000e1b1d7221 */ /* 0x000fe20000000000 */
[----:B------:R-:W-:Y:S01]  /*07e0*/  FADD R28, R28, R43 ;  /* 0x0000002b1c1c7221 */ /* 0x000fe20000000000 */
[----:B------:R-:W2:Y:S01]  /*07f0*/  LDG.E.128 R12, desc[UR4][R12.64] ;  /* 0x000000040c0c7981 */ /* 0x000ea2000c1e1d00 */
[----:B------:R-:W-:-:S04]  /*0800*/  IMAD.WIDE R26, R30, 0x4, R50 ;  /* 0x000000041e1a7825 */ /* 0x000fc800078e0232 */
[----:B------:R-:W-:Y:S02]  /*0810*/  IMAD.WIDE R42, R10, 0x4, R50 ;  /* 0x000000040a2a7825 */ /* 0x000fe400078e0232 */
[----:B------:R-:W3:Y:S04]  /*0820*/  LDG.E.64 R26, desc[UR4][R26.64] ;  /* 0x000000041a1a7981 */ /* 0x000ee8000c1e1b00 */
[----:B------:R-:W3:Y:S01]  /*0830*/  LDG.E R42, desc[UR4][R42.64+0x4] ;  /* 0x000004042a2a7981 */ /* 0x000ee2000c1e1900 */
[----:B------:R-:W-:Y:S01]  /*0840*/  FADD R44, R39, R44 ;  /* 0x0000002c272c7221 */ /* 0x000fe20000000000 */
[----:B-----5:R-:W-:Y:S01]  /*0850*/  FADD R33, R34, R33 ;  /* 0x0000002122217221 */ /* 0x020fe20000000000 */
[----:B----4-:R-:W-:Y:S01]  /*0860*/  FADD R34, R38, R29 ;  /* 0x0000001d26227221 */ /* 0x010fe20000000000 */
[----:B------:R-:W-:-:S04]  /*0870*/  IMAD.WIDE R38, R20, 0x4, R50 ;  /* 0x0000000414267825 */ /* 0x000fc800078e0232 */
[----:B------:R-:W-:-:S04]  /*0880*/  FADD R41, R41, R28 ;  /* 0x0000001c29297221 */ /* 0x000fc80000000000 */
[----:B------:R-:W-:Y:S02]  /*0890*/  FADD R28, R16, R41 ;  /* 0x00000029101c7221 */ /* 0x000fe40000000000 */
[----:B------:R1:W4:Y:S01]  /*08a0*/  LDG.E R16, desc[UR4][R38.64] ;  /* 0x0000000426107981 */ /* 0x000322000c1e1900 */
[----:B------:R-:W-:Y:S01]  /*08b0*/  FADD R33, R18, R33 ;  /* 0x0000002112217221 */ /* 0x000fe20000000000 */
[----:B------:R-:W-:Y:S01]  /*08c0*/  FADD R34, R19, R34 ;  /* 0x0000002213227221 */ /* 0x000fe20000000000 */
[----:B------:R-:W-:Y:S01]  /*08d0*/  FADD R29, R17, R44 ;  /* 0x0000002c111d7221 */ /* 0x000fe20000000000 */
[----:B------:R-:W-:Y:S01]  /*08e0*/  FMUL R41, R37, R37 ;  /* 0x0000002525297220 */ /* 0x000fe20000400000 */
[----:B0-----:R-:W-:-:S04]  /*08f0*/  IMAD.WIDE R48, R9, 0x4, R50 ;  /* 0x0000000409307825 */ /* 0x001fc800078e0232 */
[----:B--2---:R-:W-:Y:S01]  /*0900*/  FMUL R18, R12, R12 ;  /* 0x0000000c0c127220 */ /* 0x004fe20000400000 */
[C---:B------:R-:W-:Y:S01]  /*0910*/  FADD R37, R14.reuse, R37 ;  /* 0x000000250e257221 */ /* 0x040fe20000000000 */
[----:B------:R-:W-:Y:S02]  /*0920*/  FFMA R41, R14, R14, R41 ;  /* 0x0000000e0e297223 */ /* 0x000fe40000000029 */
[----:B------:R-:W-:Y:S01]  /*0930*/  FFMA R19, R13, R13, R18 ;  /* 0x0000000d0d137223 */ /* 0x000fe20000000012 */
[----:B------:R-:W-:-:S03]  /*0940*/  FADD R17, R12, R13 ;  /* 0x0000000d0c117221 */ /* 0x000fc60000000000 */
[----:B------:R-:W-:Y:S01]  /*0950*/  FFMA R12, R14, R14, R19 ;  /* 0x0000000e0e0c7223 */ /* 0x000fe20000000013 */
[C---:B---3--:R-:W-:Y:S01]  /*0960*/  FADD R19, R26.reuse, R37 ;  /* 0x000000251a137221 */ /* 0x048fe20000000000 */
[----:B------:R-:W-:Y:S01]  /*0970*/  FFMA R37, R26, R26, R41 ;  /* 0x0000001a1a257223 */ /* 0x000fe20000000029 */
[----:B------:R-:W-:Y:S01]  /*0980*/  FMUL R26, R42, R42 ;  /* 0x0000002a2a1a7220 */ /* 0x000fe20000400000 */
[----:B------:R-:W-:Y:S01]  /*0990*/  FADD R18, R14, R17 ;  /* 0x000000110e127221 */ /* 0x000fe20000000000 */
[----:B------:R-:W-:Y:S01]  /*09a0*/  FADD R42, R13, R42 ;  /* 0x0000002a0d2a7221 */ /* 0x000fe20000000000 */
[----:B------:R-:W-:Y:S01]  /*09b0*/  FFMA R17, R15, R15, R12 ;  /* 0x0000000f0f117223 */ /* 0x000fe2000000000c */
[----:B------:R-:W-:Y:S01]  /*09c0*/  FFMA R26, R13, R13, R26 ;  /* 0x0000000d0d1a7223 */ /* 0x000fe2000000001a */
[----:B------:R-:W-:Y:S01]  /*09d0*/  FADD R14, R15, R40 ;  /* 0x000000280f0e7221 */ /* 0x000fe20000000000 */
[----:B------:R-:W-:-:S04]  /*09e0*/  IMAD.WIDE R12, R8, 0x4, R50 ;  /* 0x00000004080c7825 */ /* 0x000fc800078e0232 */
[----:B------:R-:W-:Y:S01]  /*09f0*/  FMUL R40, R40, R40 ;  /* 0x0000002828287220 */ /* 0x000fe20000400000 */
[C---:B-1----:R-:W-:Y:S01]  /*0a00*/  FADD R39, R15.reuse, R18 ;  /* 0x000000120f277221 */ /* 0x042fe20000000000 */
[C---:B------:R-:W-:Y:S01]  /*0a10*/  FADD R47, R15.reuse, R42 ;  /* 0x0000002a0f2f7221 */ /* 0x040fe20000000000 */
[CC--:B------:R-:W-:Y:S01]  /*0a20*/  FFMA R45, R15.reuse, R15.reuse, R26 ;  /* 0x0000000f0f2d7223 */ /* 0x0c0fe2000000001a */
[----:B------:R-:W-:Y:S01]  /*0a30*/  FFMA R40, R15, R15, R40 ;  /* 0x0000000f0f287223 */ /* 0x000fe20000000028 */
[----:B------:R-:W-:Y:S01]  /*0a40*/  FADD R41, R27, R14 ;  /* 0x0000000e1b297221 */ /* 0x000fe20000000000 */
[----:B------:R0:W2:Y:S04]  /*0a50*/  LDG.E R26, desc[UR4][R48.64] ;  /* 0x00000004301a7981 */ /* 0x0000a8000c1e1900 */
[----:B------:R-:W3:Y:S01]  /*0a60*/  LDG.E.128 R12, desc[UR4][R12.64] ;  /* 0x000000040c0c7981 */ /* 0x000ee2000c1e1d00 */
[----:B------:R-:W-:Y:S01]  /*0a70*/  FADD R18, R36, R47 ;  /* 0x0000002f24127221 */ /* 0x000fe20000000000 */
[----:B------:R-:W-:-:S04]  /*0a80*/  IMAD.WIDE R46, R0, 0x4, R50 ;  /* 0x00000004002e7825 */ /* 0x000fc800078e0232 */
[----:B------:R-:W-:Y:S01]  /*0a90*/  FFMA R43, R27, R27, R40 ;  /* 0x0000001b1b2b7223 */ /* 0x000fe20000000028 */
[C---:B----4-:R-:W-:Y:S02]  /*0aa0*/  FFMA R27, R16.reuse, R16, R37 ;  /* 0x00000010101b7223 */ /* 0x050fe40000000025 */
[----:B------:R1:W4:Y:S01]  /*0ab0*/  LDG.E R37, desc[UR4][R46.64] ;  /* 0x000000042e257981 */ /* 0x000322000c1e1900 */
[----:B------:R-:W-:Y:S01]  /*0ac0*/  FADD R19, R16, R19 ;  /* 0x0000001310137221 */ /* 0x000fe20000000000 */
[----:B0-----:R-:W-:-:S04]  /*0ad0*/  IMAD.WIDE R48, R3, 0x4, R50 ;  /* 0x0000000403307825 */ /* 0x001fc800078e0232 */
[----:B------:R-:W-:Y:S01]  /*0ae0*/  FFMA R42, R36, R36, R45 ;  /* 0x00000024242a7223 */ /* 0x000fe2000000002d */
[----:B------:R-:W-:-:S04]  /*0af0*/  IMAD.WIDE R44, R6, 0x4, R50 ;  /* 0x00000004062c7825 */ /* 0x000fc800078e0232 */
[----:B-1----:R-:W-:Y:S02]  /*0b00*/  IMAD.WIDE R46, R5, 0x4, R50 ;  /* 0x00000004052e7825 */ /* 0x002fe400078e0232 */
[----:B------:R-:W5:Y:S04]  /*0b10*/  LDG.E R45, desc[UR4][R44.64] ;  /* 0x000000042c2d7981 */ /* 0x000f68000c1e1900 */
[----:B------:R-:W5:Y:S01]  /*0b20*/  LDG.E R46, desc[UR4][R46.64] ;  /* 0x000000042e2e7981 */ /* 0x000f62000c1e1900 */
[C---:B---3--:R-:W-:Y:S01]  /*0b30*/  FADD R19, R14.reuse, R19 ;  /* 0x000000130e137221 */ /* 0x048fe20000000000 */
[----:B------:R-:W-:Y:S02]  /*0b40*/  FFMA R14, R14, R14, R27 ;  /* 0x0000000e0e0e7223 */ /* 0x000fe4000000001b */
[----:B------:R0:W3:Y:S01]  /*0b50*/  LDG.E R27, desc[UR4][R48.64] ;  /* 0x00000004301b7981 */ /* 0x0000e2000c1e1900 */
[C---:B--2---:R-:W-:Y:S01]  /*0b60*/  FADD R38, R26.reuse, R41 ;  /* 0x000000291a267221 */ /* 0x044fe20000000000 */
[----:B------:R-:W-:Y:S01]  /*0b70*/  FFMA R36, R26, R26, R43 ;  /* 0x0000001a1a247223 */ /* 0x000fe2000000002b */
[C---:B------:R-:W-:Y:S01]  /*0b80*/  FADD R26, R12.reuse, R39 ;  /* 0x000000270c1a7221 */ /* 0x040fe20000000000 */
[----:B------:R-:W-:Y:S01]  /*0b90*/  FFMA R16, R12, R12, R17 ;  /* 0x0000000c0c107223 */ /* 0x000fe20000000011 */
[C---:B------:R-:W-:Y:S01]  /*0ba0*/  FADD R18, R13.reuse, R18 ;  /* 0x000000120d127221 */ /* 0x040fe20000000000 */
[----:B------:R-:W-:Y:S01]  /*0bb0*/  FFMA R42, R13, R13, R42 ;  /* 0x0000000d0d2a7223 */ /* 0x000fe2000000002a */
[----:B------:R-:W-:-:S04]  /*0bc0*/  IMAD.WIDE R12, R21, 0x4, R50 ;  /* 0x00000004150c7825 */ /* 0x000fc800078e0232 */
[C---:B----4-:R-:W-:Y:S02]  /*0bd0*/  FADD R39, R37.reuse, R26 ;  /* 0x0000001a25277221 */ /* 0x050fe40000000000 */
[----:B------:R-:W2:Y:S01]  /*0be0*/  LDG.E.64 R12, desc[UR4][R12.64] ;  /* 0x000000040c0c7981 */ /* 0x000ea2000c1e1b00 */
[----:B------:R-:W-:Y:S01]  /*0bf0*/  FFMA R37, R37, R37, R16 ;  /* 0x0000002525257223 */ /* 0x000fe20000000010 */
[----:B------:R-:W-:-:S06]  /*0c00*/  IMAD.WIDE R16, R22, 0x4, R50 ;  /* 0x0000000416107825 */ /* 0x000fcc00078e0232 */
[----:B------:R-:W4:Y:S01]  /*0c10*/  LDG.E.64 R16, desc[UR4][R16.64] ;  /* 0x0000000410107981 */ /* 0x000f22000c1e1b00 */
[C---:B------:R-:W-:Y:S01]  /*0c20*/  FADD R41, R15.reuse, R38 ;  /* 0x000000260f297221 */ /* 0x040fe20000000000 */
[----:B------:R-:W-:Y:S01]  /*0c30*/  FFMA R43, R15, R15, R36 ;  /* 0x0000000f0f2b7223 */ /* 0x000fe20000000024 */
[----:B------:R-:W-:-:S04]  /*0c40*/  IMAD.WIDE R52, R4, 0x4, R50 ;  /* 0x0000000404347825 */ /* 0x000fc800078e0232 */
[C---:B-----5:R-:W-:Y:S01]  /*0c50*/  FADD R18, R45.reuse, R18 ;  /* 0x000000122d127221 */ /* 0x060fe20000000000 */
[----:B------:R-:W-:Y:S01]  /*0c60*/  FFMA R42, R45, R45, R42 ;  /* 0x0000002d2d2a7223 */ /* 0x000fe2000000002a */
[C---:B0-----:R-:W-:Y:S01]  /*0c70*/  FADD R48, R46.reuse, R41 ;  /* 0x000000292e307221 */ /* 0x041fe20000000000 */
[----:B------:R-:W-:Y:S02]  /*0c80*/  FFMA R46, R46, R46, R43 ;  /* 0x0000002e2e2e7223 */ /* 0x000fe4000000002b */
[----:B------:R-:W5:Y:S01]  /*0c90*/  LDG.E R43, desc[UR4][R52.64] ;  /* 0x00000004342b7981 */ /* 0x000f62000c1e1900 */
[C---:B---3--:R-:W-:Y:S01]  /*0ca0*/  FADD R19, R27.reuse, R19 ;  /* 0x000000131b137221 */ /* 0x048fe20000000000 */
[----:B------:R-:W-:Y:S01]  /*0cb0*/  FFMA R15, R27, R27, R14 ;  /* 0x0000001b1b0f7223 */ /* 0x000fe2000000000e */
[----:B------:R-:W-:-:S06]  /*0cc0*/  IMAD.WIDE R26, R23, 0x4, R50 ;  /* 0x00000004171a7825 */ /* 0x000fcc00078e0232 */
[----:B------:R-:W3:Y:S01]  /*0cd0*/  LDG.E R27, desc[UR4][R26.64] ;  /* 0x000000041a1b7981 */ /* 0x000ee2000c1e1900 */
[----:B--2---:R-:W-:Y:S01]  /*0ce0*/  FADD R44, R12, R39 ;  /* 0x000000270c2c7221 */ /* 0x004fe20000000000 */
[----:B------:R-:W-:-:S04]  /*0cf0*/  IMAD.WIDE R38, R24, 0x4, R50 ;  /* 0x0000000418267825 */ /* 0x000fc800078e0232 */
[----:B------:R-:W-:Y:S01]  /*0d00*/  FFMA R40, R12, R12, R37 ;  /* 0x0000000c0c287223 */ /* 0x000fe20000000025 */
[----:B------:R-:W-:-:S04]  /*0d10*/  IMAD.WIDE R36, R2, 0x4, R50 ;  /* 0x0000000402247825 */ /* 0x000fc800078e0232 */
[C---:B------:R-:W-:Y:S01]  /*0d20*/  FADD R18, R13.reuse, R18 ;  /* 0x000000120d127221 */ /* 0x040fe20000000000 */
[----:B------:R-:W-:Y:S01]  /*0d30*/  FFMA R42, R13, R13, R42 ;  /* 0x0000000d0d2a7223 */ /* 0x000fe2000000002a */
[----:B------:R4:W2:Y:S01]  /*0d40*/  LDG.E R39, desc[UR4][R38.64] ;  /* 0x0000000426277981 */ /* 0x0008a2000c1e1900 */
[----:B------:R-:W-:-:S03]  /*0d50*/  IMAD.WIDE R12, R25, 0x4, R50 ;  /* 0x00000004190c7825 */ /* 0x000fc600078e0232 */
[----:B------:R0:W2:Y:S01]  /*0d60*/  LDG.E R36, desc[UR4][R36.64] ;  /* 0x0000000424247981 */ /* 0x0000a2000c1e1900 */
[----:B----4-:R-:W-:-:S03]  /*0d70*/  FFMA R38, R16, R16, R15 ;  /* 0x0000001010267223 */ /* 0x010fc6000000000f */
[----:B------:R-:W4:Y:S01]  /*0d80*/  LDG.E.128 R12, desc[UR4][R12.64] ;  /* 0x000000040c0c7981 */ /* 0x000f22000c1e1d00 */
[----:B------:R-:W-:Y:S01]  /*0d90*/  FADD R26, R16, R19 ;  /* 0x00000013101a7221 */ /* 0x000fe20000000000 */
[C---:B------:R-:W-:Y:S01]  /*0da0*/  FADD R19, R17.reuse, R48 ;  /* 0x0000003011137221 */ /* 0x040fe20000000000 */
[----:B0-----:R-:W-:Y:S01]  /*0db0*/  FFMA R37, R17, R17, R46 ;  /* 0x0000001111257223 */ /* 0x001fe2000000002e */
[C---:B-----5:R-:W-:Y:S01]  /*0dc0*/  FADD R18, R43.reuse, R18 ;  /* 0x000000122b127221 */ /* 0x060fe20000000000 */
[----:B------:R-:W-:Y:S01]  /*0dd0*/  FFMA R16, R43, R43, R42 ;  /* 0x0000002b2b107223 */ /* 0x000fe2000000002a */
[C---:B---3--:R-:W-:Y:S01]  /*0de0*/  FADD R17, R27.reuse, R44 ;  /* 0x0000002c1b117221 */ /* 0x048fe20000000000 */
[----:B------:R-:W-:Y:S02]  /*0df0*/  FFMA R27, R27, R27, R40 ;  /* 0x0000001b1b1b7223 */ /* 0x000fe40000000028 */
[----:B------:R-:W0:Y:S01]  /*0e00*/  LDC.64 R40, c[0x0][0x228] ;  /* 0x00008a00ff287b82 */ /* 0x000e220000000a00 */
[C---:B--2---:R-:W-:Y:S01]  /*0e10*/  FADD R43, R39.reuse, R26 ;  /* 0x0000001a272b7221 */ /* 0x044fe20000000000 */
[----:B------:R-:W-:Y:S01]  /*0e20*/  FFMA R39, R39, R39, R38 ;  /* 0x0000002727277223 */ /* 0x000fe20000000026 */
[C---:B------:R-:W-:Y:S01]  /*0e30*/  FADD R38, R36.reuse, R19 ;  /* 0x0000001324267221 */ /* 0x040fe20000000000 */
[----:B------:R-:W-:Y:S01]  /*0e40*/  FFMA R36, R36, R36, R37 ;  /* 0x0000002424247223 */ /* 0x000fe20000000025 */
[----:B0-----:R-:W-:-:S04]  /*0e50*/  IMAD.WIDE R44, R31, 0x4, R40 ;  /* 0x000000041f2c7825 */ /* 0x001fc800078e0228 */
[--C-:B------:R-:W-:Y:S01]  /*0e60*/  IMAD.WIDE R46, R30, 0x4, R40.reuse ;  /* 0x000000041e2e7825 */ /* 0x100fe200078e0228 */
[----:B------:R-:W2:Y:S03]  /*0e70*/  LDG.E R37, desc[UR4][R44.64+0x4] ;  /* 0x000004042c257981 */ /* 0x000ea6000c1e1900 */
[----:B------:R-:W-:-:S04]  /*0e80*/  IMAD.WIDE R48, R32, 0x4, R40 ;  /* 0x0000000420307825 */ /* 0x000fc800078e0228 */
[C---:B----4-:R-:W-:Y:S01]  /*0e90*/  FADD R26, R12.reuse, R17 ;  /* 0x000000110c1a7221 */ /* 0x050fe20000000000 */
[----:B------:R-:W-:Y:S01]  /*0ea0*/  FFMA R27, R12, R12, R27 ;  /* 0x0000000c0c1b7223 */ /* 0x000fe2000000001b */
[C---:B------:R-:W-:Y:S01]  /*0eb0*/  FADD R30, R13.reuse, R18 ;  /* 0x000000120d1e7221 */ /* 0x040fe20000000000 */
[----:B------:R-:W-:Y:S02]  /*0ec0*/  FFMA R31, R13, R13, R16 ;  /* 0x0000000d0d1f7223 */ /* 0x000fe40000000010 */
[----:B------:R0:W3:Y:S01]  /*0ed0*/  LDG.E.64 R12, desc[UR4][R46.64] ;  /* 0x000000042e0c7981 */ /* 0x0000e2000c1e1b00 */
[----:B------:R-:W-:-:S03]  /*0ee0*/  IMAD.WIDE R50, R20, 0x4, R40 ;  /* 0x0000000414327825 */ /* 0x000fc600078e0228 */
[----:B------:R-:W4:Y:S04]  /*0ef0*/  LDG.E.128 R16, desc[UR4][R48.64] ;  /* 0x0000000430107981 */ /* 0x000f28000c1e1d00 */
[----:B------:R-:W5:Y:S01]  /*0f00*/  LDG.E R42, desc[UR4][R50.64] ;  /* 0x00000004322a7981 */ /* 0x000f62000c1e1900 */
[----:B0-----:R-:W-:-:S05]  /*0f10*/  IMAD.WIDE R46, R10, 0x4, R40 ;  /* 0x000000040a2e7825 */ /* 0x001fca00078e0228 */
[----:B------:R0:W5:Y:S01]  /*0f20*/  LDG.E R10, desc[UR4][R46.64+0x4] ;  /* 0x000004042e0a7981 */ /* 0x000162000c1e1900 */
[----:B------:R-:W-:-:S04]  /*0f30*/  IMAD.WIDE R44, R7, 0x4, R40 ;  /* 0x00000004072c7825 */ /* 0x000fc800078e0228 */
[----:B------:R-:W-:Y:S02]  /*0f40*/  IMAD.WIDE R52, R11, 0x4, R40 ;  /* 0x000000040b347825 */ /* 0x000fe400078e0228 */
[----:B------:R-:W5:Y:S04]  /*0f50*/  LDG.E R44, desc[UR4][R44.64] ;  /* 0x000000042c2c7981 */ /* 0x000f68000c1e1900 */
[----:B------:R1:W5:Y:S01]  /*0f60*/  LDG.E R32, desc[UR4][R52.64] ;  /* 0x0000000434207981 */ /* 0x000362000c1e1900 */
[C---:B------:R-:W-:Y:S01]  /*0f70*/  FADD R38, R15.reuse, R38 ;  /* 0x000000260f267221 */ /* 0x040fe20000000000 */
[----:B------:R-:W-:Y:S01]  /*0f80*/  FFMA R36, R15, R15, R36 ;  /* 0x0000000f0f247223 */ /* 0x000fe20000000024 */
[----:B0-----:R-:W-:-:S04]  /*0f90*/  IMAD.WIDE R46, R9, 0x4, R40 ;  /* 0x00000004092e7825 */ /* 0x001fc800078e0228 */
[----:B------:R-:W-:-:S04]  /*0fa0*/  IMAD.WIDE R8, R8, 0x4, R40 ;  /* 0x0000000408087825 */ /* 0x000fc800078e0228 */
[C---:B------:R-:W-:Y:S01]  /*0fb0*/  FADD R20, R14.reuse, R43 ;  /* 0x0000002b0e147221 */ /* 0x040fe20000000000 */
[----:B------:R-:W-:Y:S01]  /*0fc0*/  FFMA R14, R14, R14, R39 ;  /* 0x0000000e0e0e7223 */ /* 0x000fe20000000027 */
[----:B-1----:R-:W-:-:S04]  /*0fd0*/  IMAD.WIDE R52, R6, 0x4, R40 ;  /* 0x0000000406347825 */ /* 0x002fc800078e0228 */
[----:B------:R-:W-:-:S04]  /*0fe0*/  IMAD.WIDE R50, R3, 0x4, R40 ;  /* 0x0000000403327825 */ /* 0x000fc800078e0228 */
[----:B--2---:R-:W-:Y:S01]  /*0ff0*/  FMUL R7, R37, R37 ;  /* 0x0000002525077220 */ /* 0x004fe20000400000 */
[----:B----4-:R-:W-:-:S03]  /*1000*/  FADD R15, R18, R37 ;  /* 0x00000025120f7221 */ /* 0x010fc60000000000 */
[----:B------:R-:W-:Y:S01]  /*1010*/  FFMA R7, R18, R18, R7 ;  /* 0x0000001212077223 */ /* 0x000fe20000000007 */
[----:B---3--:R-:W-:-:S03]  /*1020*/  FADD R15, R12, R15 ;  /* 0x0000000f0c0f7221 */ /* 0x008fc60000000000 */
[----:B------:R-:W-:Y:S01]  /*1030*/  FFMA R37, R12, R12, R7 ;  /* 0x0000000c0c257223 */ /* 0x000fe20000000007 */
[C---:B------:R-:W-:Y:S01]  /*1040*/  FMUL R12, R16.reuse, R16 ;  /* 0x00000010100c7220 */ /* 0x040fe20000400000 */
[----:B------:R-:W-:Y:S01]  /*1050*/  FADD R7, R16, R17 ;  /* 0x0000001110077221 */ /* 0x000fe20000000000 */
[C---:B-----5:R-:W-:Y:S01]  /*1060*/  FADD R15, R42.reuse, R15 ;  /* 0x0000000f2a0f7221 */ /* 0x060fe20000000000 */
[----:B------:R-:W-:Y:S01]  /*1070*/  FFMA R37, R42, R42, R37 ;  /* 0x0000002a2a257223 */ /* 0x000fe20000000025 */
[----:B------:R-:W-:Y:S01]  /*1080*/  FMUL R48, R10, R10 ;  /* 0x0000000a0a307220 */ /* 0x000fe20000400000 */
[C---:B------:R-:W-:Y:S01]  /*1090*/  FADD R42, R17.reuse, R10 ;  /* 0x0000000a112a7221 */ /* 0x040fe20000000000 */
[CC--:B------:R-:W-:Y:S02]  /*10a0*/  FFMA R11, R17.reuse, R17.reuse, R12 ;  /* 0x00000011110b7223 */ /* 0x0c0fe4000000000c */
[----:B------:R-:W-:Y:S01]  /*10b0*/  FFMA R10, R17, R17, R48 ;  /* 0x00000011110a7223 */ /* 0x000fe20000000030 */
[C---:B------:R-:W-:Y:S01]  /*10c0*/  FADD R16, R18.reuse, R7 ;  /* 0x0000000712107221 */ /* 0x040fe20000000000 */
[----:B------:R-:W-:-:S02]  /*10d0*/  FFMA R12, R18, R18, R11 ;  /* 0x00000012120c7223 */ /* 0x000fc4000000000b */
[CC--:B------:R-:W-:Y:S01]  /*10e0*/  FFMA R17, R19.reuse, R19.reuse, R10 ;  /* 0x0000001313117223 */ /* 0x0c0fe2000000000a */
[C---:B------:R-:W-:Y:S01]  /*10f0*/  FADD R39, R19.reuse, R16 ;  /* 0x0000001013277221 */ /* 0x040fe20000000000 */
[----:B------:R-:W2:Y:S01]  /*1100*/  LDG.E.128 R8, desc[UR4][R8.64] ;  /* 0x0000000408087981 */ /* 0x000ea2000c1e1d00 */
[C---:B------:R-:W-:Y:S01]  /*1110*/  FADD R7, R19.reuse, R42 ;  /* 0x0000002a13077221 */ /* 0x040fe20000000000 */
[----:B------:R-:W-:Y:S01]  /*1120*/  FMUL R16, R44, R44 ;  /* 0x0000002c2c107220 */ /* 0x000fe20000400000 */
[CC--:B------:R-:W-:Y:S01]  /*1130*/  FFMA R43, R19.reuse, R19.reuse, R12 ;  /* 0x00000013132b7223 */ /* 0x0c0fe2000000000c */
[C---:B------:R-:W-:Y:S01]  /*1140*/  FADD R44, R19.reuse, R44 ;  /* 0x0000002c132c7221 */ /* 0x040fe20000000000 */
[C---:B------:R-:W-:Y:S01]  /*1150*/  FADD R42, R32.reuse, R7 ;  /* 0x00000007202a7221 */ /* 0x040fe20000000000 */
[----:B------:R-:W-:Y:S01]  /*1160*/  FFMA R12, R19, R19, R16 ;  /* 0x00000013130c7223 */ /* 0x000fe20000000010 */
[----:B------:R-:W-:Y:S01]  /*1170*/  FFMA R32, R32, R32, R17 ;  /* 0x0000002020207223 */ /* 0x000fe20000000011 */
[----:B------:R-:W-:Y:S01]  /*1180*/  IMAD.WIDE R16, R0, 0x4, R40 ;  /* 0x0000000400107825 */ /* 0x000fe200078e0228 */
[----:B------:R-:W3:Y:S03]  /*1190*/  LDG.E R18, desc[UR4][R46.64] ;  /* 0x000000042e127981 */ /* 0x000ee6000c1e1900 */
[C---:B------:R-:W-:Y:S01]  /*11a0*/  FADD R19, R13.reuse, R44 ;  /* 0x0000002c0d137221 */ /* 0x040fe20000000000 */
[----:B------:R-:W-:Y:S01]  /*11b0*/  FFMA R45, R13, R13, R12 ;  /* 0x0000000d0d2d7223 */ /* 0x000fe2000000000c */
[--C-:B------:R-:W-:Y:S01]  /*11c0*/  IMAD.WIDE R12, R21, 0x4, R40.reuse ;  /* 0x00000004150c7825 */ /* 0x100fe200078e0228 */
[----:B------:R0:W4:Y:S03]  /*11d0*/  LDG.E R44, desc[UR4][R16.64] ;  /* 0x00000004102c7981 */ /* 0x000126000c1e1900 */
[--C-:B------:R-:W-:Y:S01]  /*11e0*/  IMAD.WIDE R6, R23, 0x4, R40.reuse ;  /* 0x0000000417067825 */ /* 0x100fe200078e0228 */
[----:B------:R1:W5:Y:S03]  /*11f0*/  LDG.E R0, desc[UR4][R52.64] ;  /* 0x0000000434007981 */ /* 0x000366000c1e1900 */
[--C-:B------:R-:W-:Y:S01]  /*1200*/  IMAD.WIDE R48, R5, 0x4, R40.reuse ;  /* 0x0000000405307825 */ /* 0x100fe200078e0228 */
[----:B------:R-:W5:Y:S03]  /*1210*/  LDG.E R47, desc[UR4][R50.64] ;  /* 0x00000004322f7981 */ /* 0x000f66000c1e1900 */
[--C-:B0-----:R-:W-:Y:S01]  /*1220*/  IMAD.WIDE R16, R22, 0x4, R40.reuse ;  /* 0x0000000416107825 */ /* 0x101fe200078e0228 */
[----:B------:R-:W5:Y:S03]  /*1230*/  LDG.E.64 R12, desc[UR4][R12.64] ;  /* 0x000000040c0c7981 */ /* 0x000f66000c1e1b00 */
[--C-:B------:R-:W-:Y:S01]  /*1240*/  IMAD.WIDE R4, R4, 0x4, R40.reuse ;  /* 0x0000000404047825 */ /* 0x100fe200078e0228 */
[----:B------:R0:W5:Y:S03]  /*1250*/  LDG.E R23, desc[UR4][R6.64] ;  /* 0x0000000406177981 */ /* 0x000166000c1e1900 */
[--C-:B-1----:R-:W-:Y:S01]  /*1260*/  IMAD.WIDE R52, R24, 0x4, R40.reuse ;  /* 0x0000000418347825 */ /* 0x102fe200078e0228 */
[----:B------:R-:W5:Y:S04]  /*1270*/  LDG.E.64 R16, desc[UR4][R16.64] ;  /* 0x0000000410107981 */ /* 0x000f68000c1e1b00 */
[----:B------:R1:W5:Y:S01]  /*1280*/  LDG.E R46, desc[UR4][R48.64] ;  /* 0x00000004302e7981 */ /* 0x000362000c1e1900 */
[----:B0-----:R-:W-:-:S03]  /*1290*/  IMAD.WIDE R6, R25, 0x4, R40 ;  /* 0x0000000419067825 */ /* 0x001fc600078e0228 */
[----:B------:R-:W5:Y:S04]  /*12a0*/  LDG.E R3, desc[UR4][R4.64] ;  /* 0x0000000404037981 */ /* 0x000f68000c1e1900 */
[----:B------:R-:W5:Y:S01]  /*12b0*/  LDG.E R21, desc[UR4][R52.64] ;  /* 0x0000000434157981 */ /* 0x000f62000c1e1900 */
[----:B-1----:R-:W-:-:S03]  /*12c0*/  IMAD.WIDE R48, R2, 0x4, R40 ;  /* 0x0000000402307825 */ /* 0x002fc600078e0228 */
[----:B------:R-:W5:Y:S04]  /*12d0*/  LDG.E.128 R4, desc[UR4][R6.64] ;  /* 0x0000000406047981 */ /* 0x000f68000c1e1d00 */
[----:B------:R-:W5:Y:S01]  /*12e0*/  LDG.E R48, desc[UR4][R48.64] ;  /* 0x0000000430307981 */ /* 0x000f62000c1e1900 */
[----:B------:R-:W-:Y:S01]  /*12f0*/  FMUL R26, R26, 0.11111111193895339966 ;  /* 0x3de38e391a1a7820 */ /* 0x000fe20000400000 */
[----:B------:R-:W-:Y:S01]  /*1300*/  FMUL R30, R30, 0.11111111193895339966 ;  /* 0x3de38e391e1e7820 */ /* 0x000fe20000400000 */
[----:B------:R-:W-:-:S04]  /*1310*/  FMUL R20, R20, 0.11111111193895339966 ;  /* 0x3de38e3914147820 */ /* 0x000fc80000400000 */
[----:B------:R-:W-:Y:S01]  /*1320*/  FMUL R25, R20, R20 ;  /* 0x0000001414197220 */ /* 0x000fe20000400000 */
[----:B------:R-:W-:-:S03]  /*1330*/  FMUL R38, R38, 0.11111111193895339966 ;  /* 0x3de38e3926267820 */ /* 0x000fc60000400000 */
[----:B------:R-:W-:Y:S01]  /*1340*/  FFMA R14, R14, 0.11111111193895339966, -R25 ;  /* 0x3de38e390e0e7823 */ /* 0x000fe20000000819 */
[----:B------:R-:W-:-:S04]  /*1350*/  FMUL R41, R38, R38 ;  /* 0x0000002626297220 */ /* 0x000fc80000400000 */
[----:B------:R-:W-:Y:S01]  /*1360*/  FFMA R36, R36, 0.11111111193895339966, -R41 ;  /* 0x3de38e3924247823 */ /* 0x000fe20000000829 */
[C---:B--2---:R-:W-:Y:S01]  /*1370*/  FADD R39, R8.reuse, R39 ;  /* 0x0000002708277221 */ /* 0x044fe20000000000 */
[----:B------:R-:W-:Y:S01]  /*1380*/  FFMA R43, R8, R8, R43 ;  /* 0x00000008082b7223 */ /* 0x000fe2000000002b */
[----:B------:R-:W-:-:S04]  /*1390*/  FMUL R8, R26, R26 ;  /* 0x0000001a1a087220 */ /* 0x000fc80000400000 */
[----:B------:R-:W-:Y:S01]  /*13a0*/  FFMA R27, R27, 0.11111111193895339966, -R8 ;  /* 0x3de38e391b1b7823 */ /* 0x000fe20000000808 */
[----:B------:R-:W-:Y:S01]  /*13b0*/  FMUL R8, R30, R30 ;  /* 0x0000001e1e087220 */ /* 0x000fe20000400000 */
[C---:B---3--:R-:W-:Y:S01]  /*13c0*/  FADD R2, R18.reuse, R19 ;  /* 0x0000001312027221 */ /* 0x048fe20000000000 */
[----:B------:R-:W-:Y:S01]  /*13d0*/  FFMA R18, R18, R18, R45 ;  /* 0x0000001212127223 */ /* 0x000fe2000000002d */
[C---:B------:R-:W-:Y:S01]  /*13e0*/  FADD R19, R9.reuse, R42 ;  /* 0x0000002a09137221 */ /* 0x040fe20000000000 */
[----:B------:R-:W-:Y:S01]  /*13f0*/  FFMA R9, R9, R9, R32 ;  /* 0x0000000909097223 */ /* 0x000fe20000000020 */
[----:B------:R-:W-:Y:S01]  /*1400*/  FFMA R31, R31, 0.11111111193895339966, -R8 ;  /* 0x3de38e391f1f7823 */ /* 0x000fe20000000808 */
[----:B------:R-:W-:Y:S01]  /*1410*/  FADD R8, R10, R15 ;  /* 0x0000000f0a087221 */ /* 0x000fe20000000000 */
[C---:B------:R-:W-:Y:S01]  /*1420*/  FADD R15, R11.reuse, R2 ;  /* 0x000000020b0f7221 */ /* 0x040fe20000000000 */
[----:B------:R-:W-:Y:S01]  /*1430*/  FFMA R11, R11, R11, R18 ;  /* 0x0000000b0b0b7223 */ /* 0x000fe20000000012 */
[----:B----4-:R-:W-:Y:S01]  /*1440*/  FADD R39, R44, R39 ;  /* 0x000000272c277221 */ /* 0x010fe20000000000 */
[C---:B-----5:R-:W-:Y:S01]  /*1450*/  FADD R2, R0.reuse, R19 ;  /* 0x0000001300027221 */ /* 0x060fe20000000000 */
[----:B------:R-:W-:Y:S01]  /*1460*/  FFMA R18, R0, R0, R9 ;  /* 0x0000000000127223 */ /* 0x000fe20000000009 */
[----:B------:R-:W-:Y:S01]  /*1470*/  FADD R9, R47, R8 ;  /* 0x000000082f097221 */ /* 0x000fe20000000000 */
[----:B------:R-:W-:Y:S01]  /*1480*/  FFMA R10, R10, R10, R37 ;  /* 0x0000000a0a0a7223 */ /* 0x000fe20000000025 */
[----:B------:R-:W-:Y:S01]  /*1490*/  FADD R0, R12, R39 ;  /* 0x000000270c007221 */ /* 0x000fe20000000000 */
[C---:B------:R-:W-:Y:S01]  /*14a0*/  FADD R2, R13.reuse, R2 ;  /* 0x000000020d027221 */ /* 0x040fe20000000000 */
[----:B------:R-:W-:Y:S01]  /*14b0*/  FFMA R18, R13, R13, R18 ;  /* 0x0000000d0d127223 */ /* 0x000fe20000000012 */
[----:B------:R-:W-:Y:S01]  /*14c0*/  FFMA R43, R44, R44, R43 ;  /* 0x0000002c2c2b7223 */ /* 0x000fe2000000002b */
[----:B------:R-:W-:Y:S01]  /*14d0*/  FFMA R47, R47, R47, R10 ;  /* 0x0000002f2f2f7223 */ /* 0x000fe2000000000a */
[----:B------:R-:W-:Y:S01]  /*14e0*/  FADD R8, R16, R9 ;  /* 0x0000000910087221 */ /* 0x000fe20000000000 */
[----:B------:R-:W-:Y:S01]  /*14f0*/  FADD R9, R23, R0 ;  /* 0x0000000017097221 */ /* 0x000fe20000000000 */
[C---:B------:R-:W-:Y:S01]  /*1500*/  FADD R10, R46.reuse, R15 ;  /* 0x0000000f2e0a7221 */ /* 0x040fe20000000000 */
[----:B------:R-:W-:Y:S01]  /*1510*/  FFMA R46, R46, R46, R11 ;  /* 0x0000002e2e2e7223 */ /* 0x000fe2000000000b */
[C---:B------:R-:W-:Y:S01]  /*1520*/  FADD R2, R3.reuse, R2 ;  /* 0x0000000203027221 */ /* 0x040fe20000000000 */
[----:B------:R-:W-:Y:S01]  /*1530*/  FFMA R18, R3, R3, R18 ;  /* 0x0000000303127223 */ /* 0x000fe20000000012 */
[----:B------:R-:W-:Y:S01]  /*1540*/  FFMA R12, R12, R12, R43 ;  /* 0x0000000c0c0c7223 */ /* 0x000fe2000000002b */
[----:B------:R-:W-:Y:S01]  /*1550*/  FADD R3, R21, R8 ;  /* 0x0000000815037221 */ /* 0x000fe20000000000 */
[C---:B------:R-:W-:Y:S01]  /*1560*/  FADD R11, R17.reuse, R10 ;  /* 0x0000000a110b7221 */ /* 0x040fe20000000000 */
[----:B------:R-:W-:Y:S01]  /*1570*/  FFMA R17, R17, R17, R46 ;  /* 0x0000001111117223 */ /* 0x000fe2000000002e */
[----:B------:R-:W-:Y:S01]  /*1580*/  FFMA R16, R16, R16, R47 ;  /* 0x0000001010107223 */ /* 0x000fe2000000002f */
[----:B------:R-:W-:Y:S01]  /*1590*/  FADD R9, R4, R9 ;  /* 0x0000000904097221 */ /* 0x000fe20000000000 */
[----:B------:R-:W-:Y:S01]  /*15a0*/  FADD R0, R6, R3 ;  /* 0x0000000306007221 */ /* 0x000fe20000000000 */
[----:B------:R-:W-:Y:S01]  /*15b0*/  FFMA R23, R23, R23, R12 ;  /* 0x0000001717177223 */ /* 0x000fe2000000000c */
[C---:B------:R-:W-:Y:S01]  /*15c0*/  FADD R3, R5.reuse, R2 ;  /* 0x0000000205037221 */ /* 0x040fe20000000000 */
[----:B------:R-:W-:Y:S01]  /*15d0*/  FFMA R18, R5, R5, R18 ;  /* 0x0000000505127223 */ /* 0x000fe20000000012 */
[----:B------:R-:W-:Y:S01]  /*15e0*/  FADD R8, R48, R11 ;  /* 0x0000000b30087221 */ /* 0x000fe20000000000 */
[----:B------:R-:W-:Y:S01]  /*15f0*/  FMUL R5, R9, 0.11111111193895339966 ;  /* 0x3de38e3909057820 */ /* 0x000fe20000400000 */
[----:B------:R-:W-:Y:S01]  /*1600*/  FMUL R11, R0, 0.11111111193895339966 ;  /* 0x3de38e39000b7820 */ /* 0x000fe20000400000 */
[----:B------:R-:W-:Y:S01]  /*1610*/  FFMA R48, R48, R48, R17 ;  /* 0x0000003030307223 */ /* 0x000fe20000000011 */
[----:B------:R-:W-:Y:S01]  /*1620*/  FFMA R21, R21, R21, R16 ;  /* 0x0000001515157223 */ /* 0x000fe20000000010 */
[----:B------:R-:W-:Y:S01]  /*1630*/  FFMA R23, R4, R4, R23 ;  /* 0x0000000404177223 */ /* 0x000fe20000000017 */
[----:B------:R-:W-:Y:S01]  /*1640*/  FMUL R4, R5, R5 ;  /* 0x0000000505047220 */ /* 0x000fe20000400000 */
[----:B------:R-:W-:Y:S01]  /*1650*/  FMUL R0, R11, R20 ;  /* 0x000000140b007220 */ /* 0x000fe20000400000 */
[C---:B------:R-:W-:Y:S01]  /*1660*/  FADD R8, R7.reuse, R8 ;  /* 0x0000000807087221 */ /* 0x040fe20000000000 */
[----:B------:R-:W-:Y:S01]  /*1670*/  FFMA R2, R7, R7, R48 ;  /* 0x0000000707027223 */ /* 0x000fe20000000030 */
[----:B------:R-:W-:Y:S01]  /*1680*/  FFMA R21, R6, R6, R21 ;  /* 0x0000000606157223 */ /* 0x000fe20000000015 */
[----:B------:R-:W-:Y:S01]  /*1690*/  FMUL R7, R11, R11 ;  /* 0x0000000b0b077220 */ /* 0x000fe20000400000 */
[----:B------:R-:W-:Y:S01]  /*16a0*/  FMUL R3, R3, 0.11111111193895339966 ;  /* 0x3de38e3903037820 */ /* 0x000fe20000400000 */
[----:B------:R-:W-:Y:S01]  /*16b0*/  FFMA R6, R23, 0.11111111193895339966, -R4 ;  /* 0x3de38e3917067823 */ /* 0x000fe20000000804 */
[----:B------:R-:W-:Y:S01]  /*16c0*/  FFMA R33, R33, 0.11111111193895339966, -R0 ;  /* 0x3de38e3921217823 */ /* 0x000fe20000000800 */
[----:B------:R-:W-:Y:S01]  /*16d0*/  FADD R0, R20, R20 ;  /* 0x0000001414007221 */ /* 0x000fe20000000000 */
[--C-:B------:R-:W-:Y:S01]  /*16e0*/  FFMA R21, R21, 0.11111111193895339966, -R7.reuse ;  /* 0x3de38e3915157823 */ /* 0x100fe20000000807 */
[----:B------:R-:W-:Y:S01]  /*16f0*/  FFMA R4, R26, R26, R4 ;  /* 0x0000001a1a047223 */ /* 0x000fe20000000004 */
[----:B------:R-:W-:Y:S01]  /*1700*/  FMUL R9, R3, R3 ;  /* 0x0000000303097220 */ /* 0x000fe20000400000 */
[----:B------:R-:W-:Y:S01]  /*1710*/  FFMA R20, R20, R20, R7 ;  /* 0x0000001414147223 */ /* 0x000fe20000000007 */
[----:B------:R-:W-:Y:S01]  /*1720*/  FADD R6, R27, R6 ;  /* 0x000000061b067221 */ /* 0x000fe20000000000 */
[----:B------:R-:W-:Y:S01]  /*1730*/  FMUL R7, R8, 0.11111111193895339966 ;  /* 0x3de38e3908077820 */ /* 0x000fe20000400000 */
[----:B------:R-:W-:Y:S01]  /*1740*/  FFMA R0, R11, R0, 9.9999997473787516356e-05 ;  /* 0x38d1b7170b007423 */ /* 0x000fe20000000000 */
[----:B------:R-:W-:Y:S01]  /*1750*/  FADD R11, R4, 9.9999997473787516356e-05 ;  /* 0x38d1b717040b7421 */ /* 0x000fe20000000000 */
[----:B------:R-:W-:Y:S01]  /*1760*/  FADD R14, R14, R21 ;  /* 0x000000150e0e7221 */ /* 0x000fe20000000000 */
[--C-:B------:R-:W-:Y:S01]  /*1770*/  FFMA R18, R18, 0.11111111193895339966, -R9.reuse ;  /* 0x3de38e3912127823 */ /* 0x100fe20000000809 */
[----:B------:R-:W-:Y:S01]  /*1780*/  FADD R6, R6, 0.00089999998454004526138 ;  /* 0x3a6bedfa06067421 */ /* 0x000fe20000000000 */
[----:B------:R-:W-:Y:S01]  /*1790*/  FFMA R4, R30, R30, R9 ;  /* 0x0000001e1e047223 */ /* 0x000fe20000000009 */
[----:B------:R-:W-:Y:S01]  /*17a0*/  FMUL R9, R7, R7 ;  /* 0x0000000707097220 */ /* 0x000fe20000400000 */
[----:B------:R-:W-:Y:S01]  /*17b0*/  FADD R15, R20, 9.9999997473787516356e-05 ;  /* 0x38d1b717140f7421 */ /* 0x000fe20000000000 */
[----:B------:R-:W-:Y:S01]  /*17c0*/  FADD R14, R14, 0.00089999998454004526138 ;  /* 0x3a6bedfa0e0e7421 */ /* 0x000fe20000000000 */
[----:B------:R-:W-:Y:S01]  /*17d0*/  FMUL R6, R6, R11 ;  /* 0x0000000b06067220 */ /* 0x000fe20000400000 */
[----:B------:R-:W-:Y:S01]  /*17e0*/  FFMA R11, R2, 0.11111111193895339966, -R9 ;  /* 0x3de38e39020b7823 */ /* 0x000fe20000000809 */
[----:B------:R-:W-:Y:S01]  /*17f0*/  FADD R13, R4, 9.9999997473787516356e-05 ;  /* 0x38d1b717040d7421 */ /* 0x000fe20000000000 */
[----:B------:R-:W-:Y:S01]  /*1800*/  FMUL R14, R14, R15 ;  /* 0x0000000f0e0e7220 */ /* 0x000fe20000400000 */
[----:B------:R-:W-:Y:S01]  /*1810*/  HFMA2.MMA R4, -RZ, RZ, 2, 0 ;  /* 0x40000000ff047435 */ /* 0x000fe200000001ff */
[----:B------:R-:W-:Y:S01]  /*1820*/  FADD R18, R31, R18 ;  /* 0x000000121f127221 */ /* 0x000fe20000000000 */
[----:B------:R-:W-:Y:S01]  /*1830*/  FADD R11, R36, R11 ;  /* 0x0000000b240b7221 */ /* 0x000fe20000000000 */
[----:B------:R-:W-:Y:S01]  /*1840*/  FFMA R2, R38, R38, R9 ;  /* 0x0000002626027223 */ /* 0x000fe20000000009 */
[----:B------:R-:W-:Y:S01]  /*1850*/  FSETP.GT.AND P6, PT, |R14|, 8.50705917302346158658e+37, PT ;  /* 0x7e8000000e00780b */ /* 0x000fe20003fc4200 */
[----:B------:R-:W-:Y:S01]  /*1860*/  FADD R18, R18, 0.00089999998454004526138 ;  /* 0x3a6bedfa12127421 */ /* 0x000fe20000000000 */
[----:B------:R-:W-:Y:S01]  /*1870*/  FADD R11, R11, 0.00089999998454004526138 ;  /* 0x3a6bedfa0b0b7421 */ /* 0x000fe20000000000 */
[----:B------:R-:W-:Y:S01]  /*1880*/  FADD R2, R2, 9.9999997473787516356e-05 ;  /* 0x38d1b71702027421 */ /* 0x000fe20000000000 */
[----:B------:R-:W-:Y:S01]  /*1890*/  FSETP.GT.AND P5, PT, |R6|, 8.50705917302346158658e+37, PT ;  /* 0x7e8000000600780b */ /* 0x000fe20003fa4200 */
[----:B------:R-:W-:Y:S01]  /*18a0*/  FMUL R13, R18, R13 ;  /* 0x0000000d120d7220 */ /* 0x000fe20000400000 */
[----:B------:R-:W-:Y:S01]  /*18b0*/  FFMA R33, R33, R4, 0.00089999998454004526138 ;  /* 0x3a6bedfa21217423 */ /* 0x000fe20000000004 */
[----:B------:R-:W-:Y:S01]  /*18c0*/  FMUL R11, R11, R2 ;  /* 0x000000020b0b7220 */ /* 0x000fe20000400000 */
[----:B------:R-:W-:-:S02]  /*18d0*/  FSETP.GEU.AND P4, PT, |R6|, 1.175494350822287508e-38, PT ;  /* 0x008000000600780b */ /* 0x000fc40003f8e200 */
[----:B------:R-:W-:Y:S01]  /*18e0*/  FMUL R33, R0, R33 ;  /* 0x0000002100217220 */ /* 0x000fe20000400000 */
[----:B------:R-:W-:Y:S02]  /*18f0*/  FSETP.GT.AND P3, PT, |R13|, 8.50705917302346158658e+37, PT ;  /* 0x7e8000000d00780b */ /* 0x000fe40003f64200 */
[----:B------:R-:W-:Y:S01]  /*1900*/  FSETP.GT.AND P2, PT, |R11|, 8.50705917302346158658e+37, PT ;  /* 0x7e8000000b00780b */ /* 0x000fe20003f44200 */
[----:B------:R-:W-:Y:S01]  /*1910*/  @P6 FMUL R33, R33, 0.25 ;  /* 0x3e80000021216820 */ /* 0x000fe20000400000 */
[C---:B------:R-:W-:Y:S01]  /*1920*/  FSETP.GEU.AND P1, PT, |R14|.reuse, 1.175494350822287508e-38, PT ;  /* 0x008000000e00780b */ /* 0x040fe20003f2e200 */
[----:B------:R-:W-:Y:S01]  /*1930*/  @P6 FMUL R14, R14, 0.25 ;  /* 0x3e8000000e0e6820 */ /* 0x000fe20000400000 */
[----:B------:R-:W-:Y:S02]  /*1940*/  FSETP.GEU.AND P0, PT, |R13|, 1.175494350822287508e-38, PT ;  /* 0x008000000d00780b */ /* 0x000fe40003f0e200 */
[----:B------:R-:W-:Y:S01]  /*1950*/  FSETP.GEU.AND P6, PT, |R11|, 1.175494350822287508e-38, PT ;  /* 0x008000000b00780b */ /* 0x000fe20003fce200 */
[----:B------:R-:W-:Y:S01]  /*1960*/  @P5 FMUL R6, R6, 0.25 ;  /* 0x3e80000006065820 */ /* 0x000fe20000400000 */
[----:B------:R-:W-:Y:S01]  /*1970*/  FMUL R9, R5, R26 ;  /* 0x0000001a05097220 */ /* 0x000fe20000400000 */
[----:B------:R-:W-:Y:S01]  /*1980*/  FADD R0, R30, R30 ;  /* 0x0000001e1e007221 */ /* 0x000fe20000000000 */
[----:B------:R-:W-:Y:S01]  /*1990*/  FADD R26, R26, R26 ;  /* 0x0000001a1a1a7221 */ /* 0x000fe20000000000 */
[----:B------:R-:W-:Y:S01]  /*19a0*/  @!P4 FMUL R6, R6, 16777216 ;  /* 0x4b8000000606c820 */ /* 0x000fe20000400000 */
[----:B------:R-:W-:Y:S01]  /*19b0*/  FFMA R9, R28, 0.11111111193895339966, -R9 ;  /* 0x3de38e391c097823 */ /* 0x000fe20000000809 */
[----:B------:R-:W-:Y:S01]  /*19c0*/  @P3 FMUL R13, R13, 0.25 ;  /* 0x3e8000000d0d3820 */ /* 0x000fe20000400000 */
[C---:B------:R-:W-:Y:S01]  /*19d0*/  FMUL R30, R3.reuse, R30 ;  /* 0x0000001e031e7220 */ /* 0x040fe20000400000 */
[----:B------:R-:W-:Y:S01]  /*19e0*/  FFMA R0, R3, R0, 9.9999997473787516356e-05 ;  /* 0x38d1b71703007423 */ /* 0x000fe20000000000 */
[----:B------:R-:W-:Y:S01]  /*19f0*/  @P2 FMUL R11, R11, 0.25 ;  /* 0x3e8000000b0b2820 */ /* 0x000fe20000400000 */
[----:B------:R-:W-:Y:S01]  /*1a00*/  FMUL R3, R7, R38 ;  /* 0x0000002607037220 */ /* 0x000fe20000400000 */
[----:B------:R-:W-:Y:S01]  /*1a10*/  @!P0 FMUL R13, R13, 16777216 ;  /* 0x4b8000000d0d8820 */ /* 0x000fe20000400000 */
[----:B------:R-:W-:Y:S01]  /*1a20*/  FFMA R26, R5, R26, 9.9999997473787516356e-05 ;  /* 0x38d1b717051a7423 */ /* 0x000fe2000000001a */
[----:B------:R-:W-:Y:S01]  /*1a30*/  @!P1 FMUL R14, R14, 16777216 ;  /* 0x4b8000000e0e9820 */ /* 0x000fe20000400000 */
[-C--:B------:R-:W-:Y:S01]  /*1a40*/  FFMA R9, R9, R4.reuse, 0.00089999998454004526138 ;  /* 0x3a6bedfa09097423 */ /* 0x080fe20000000004 */
[----:B------:R-:W-:Y:S01]  /*1a50*/  @!P6 FMUL R11, R11, 16777216 ;  /* 0x4b8000000b0be820 */ /* 0x000fe20000400000 */
[----:B------:R-:W0:Y:S01]  /*1a60*/  MUFU.RCP R6, R6 ;  /* 0x0000000600067308 */ /* 0x000e220000001000 */
[----:B------:R-:W-:Y:S01]  /*1a70*/  FFMA R29, R29, 0.11111111193895339966, -R30 ;  /* 0x3de38e391d1d7823 */ /* 0x000fe2000000081e */
[----:B------:R-:W-:Y:S01]  /*1a80*/  FADD R2, R38, R38 ;  /* 0x0000002626027221 */ /* 0x000fe20000000000 */
[----:B------:R-:W-:Y:S01]  /*1a90*/  FFMA R3, R34, 0.11111111193895339966, -R3 ;  /* 0x3de38e3922037823 */ /* 0x000fe20000000803 */
[----:B------:R-:W-:Y:S01]  /*1aa0*/  FMUL R9, R26, R9 ;  /* 0x000000091a097220 */ /* 0x000fe20000400000 */
[----:B------:R-:W-:Y:S01]  /*1ab0*/  FFMA R29, R29, R4, 0.00089999998454004526138 ;  /* 0x3a6bedfa1d1d7423 */ /* 0x000fe20000000004 */
[----:B------:R-:W-:Y:S01]  /*1ac0*/  FFMA R2, R7, R2, 9.9999997473787516356e-05 ;  /* 0x38d1b71707027423 */ /* 0x000fe20000000002 */
[----:B------:R-:W-:Y:S01]  /*1ad0*/  FFMA R3, R3, R4, 0.00089999998454004526138 ;  /* 0x3a6bedfa03037423 */ /* 0x000fe20000000004 */
[----:B------:R-:W-:Y:S01]  /*1ae0*/  MUFU.RCP R13, R13 ;  /* 0x0000000d000d7308 */ /* 0x000fe20000001000 */
[----:B------:R-:W-:Y:S01]  /*1af0*/  @P5 FMUL R9, R9, 0.25 ;  /* 0x3e80000009095820 */ /* 0x000fe20000400000 */
[----:B------:R-:W-:Y:S01]  /*1b00*/  FMUL R0, R0, R29 ;  /* 0x0000001d00007220 */ /* 0x000fe20000400000 */
[----:B------:R-:W-:-:S05]  /*1b10*/  FMUL R2, R2, R3 ;  /* 0x0000000302027220 */ /* 0x000fca0000400000 */
[----:B------:R-:W1:Y:S01]  /*1b20*/  MUFU.RCP R14, R14 ;  /* 0x0000000e000e7308 */ /* 0x000e620000001000 */
[----:B------:R-:W-:-:S07]  /*1b30*/  @!P4 FMUL R9, R9, 16777216 ;  /* 0x4b8000000909c820 */ /* 0x000fce0000400000 */
[----:B------:R-:W2:Y:S01]  /*1b40*/  MUFU.RCP R11, R11 ;  /* 0x0000000b000b7308 */ /* 0x000ea20000001000 */
[----:B------:R-:W-:Y:S01]  /*1b50*/  @P3 FMUL R0, R0, 0.25 ;  /* 0x3e80000000003820 */ /* 0x000fe20000400000 */
[----:B------:R-:W-:Y:S01]  /*1b60*/  @P2 FMUL R2, R2, 0.25 ;  /* 0x3e80000002022820 */ /* 0x000fe20000400000 */
[----:B0-----:R-:W-:Y:S01]  /*1b70*/  FFMA R6, R6, -R9, 1 ;  /* 0x3f80000006067423 */ /* 0x001fe20000000809 */
[----:B------:R-:W-:Y:S01]  /*1b80*/  @!P1 FMUL R33, R33, 16777216 ;  /* 0x4b80000021219820 */ /* 0x000fe20000400000 */
[----:B------:R-:W-:Y:S01]  /*1b90*/  @!P0 FMUL R0, R0, 16777216 ;  /* 0x4b80000000008820 */ /* 0x000fe20000400000 */
[----:B------:R-:W-:Y:S01]  /*1ba0*/  @!P6 FMUL R2, R2, 16777216 ;  /* 0x4b8000000202e820 */ /* 0x000fe20000400000 */
[----:B------:R-:W-:Y:S01]  /*1bb0*/  FMUL R6, R6, 0.5 ;  /* 0x3f00000006067820 */ /* 0x000fe20000400000 */
[----:B-1----:R-:W-:Y:S01]  /*1bc0*/  FFMA R14, R14, -R33, 1 ;  /* 0x3f8000000e0e7423 */ /* 0x002fe20000000821 */
[----:B------:R-:W-:Y:S01]  /*1bd0*/  FFMA R13, R13, -R0, 1 ;  /* 0x3f8000000d0d7423 */ /* 0x000fe20000000800 */
[----:B--2---:R-:W-:-:S02]  /*1be0*/  FFMA R11, R11, -R2, 1 ;  /* 0x3f8000000b0b7423 */ /* 0x004fc40000000802 */
[----:B------:R-:W-:Y:S01]  /*1bf0*/  FMUL R14, R14, 0.5 ;  /* 0x3f0000000e0e7820 */ /* 0x000fe20000400000 */
[C---:B------:R-:W-:Y:S01]  /*1c00*/  FSETP.GTU.AND P0, PT, R6.reuse, RZ, PT ;  /* 0x000000ff0600720b */ /* 0x040fe20003f0c000 */
[----:B------:R-:W-:Y:S01]  /*1c10*/  FMUL R13, R13, 0.5 ;  /* 0x3f0000000d0d7820 */ /* 0x000fe20000400000 */
[----:B------:R-:W-:Y:S01]  /*1c20*/  FMUL R11, R11, 0.5 ;  /* 0x3f0000000b0b7820 */ /* 0x000fe20000400000 */
[----:B------:R-:W0:Y:S01]  /*1c30*/  LDC.64 R2, c[0x0][0x210] ;  /* 0x00008400ff027b82 */ /* 0x000e220000000a00 */
[----:B------:R-:W-:Y:S02]  /*1c40*/  FSEL R12, R6, RZ, P0 ;  /* 0x000000ff060c7208 */ /* 0x000fe40000000000 */
[----:B------:R-:W-:Y:S02]  /*1c50*/  FSETP.GTU.AND P1, PT, R14, RZ, PT ;  /* 0x000000ff0e00720b */ /* 0x000fe40003f2c000 */
[----:B------:R-:W-:Y:S02]  /*1c60*/  FSETP.GTU.AND P2, PT, R13, RZ, PT ;  /* 0x000000ff0d00720b */ /* 0x000fe40003f4c000 */
[----:B------:R-:W-:-:S02]  /*1c70*/  FSETP.GTU.AND P0, PT, R11, RZ, PT ;  /* 0x000000ff0b00720b */ /* 0x000fc40003f0c000 */
[----:B------:R-:W-:Y:S02]  /*1c80*/  FSETP.GEU.AND P5, PT, R12, 1, PT ;  /* 0x3f8000000c00780b */ /* 0x000fe40003fae000 */
[----:B------:R-:W-:Y:S02]  /*1c90*/  FSEL R14, R14, RZ, P1 ;  /* 0x000000ff0e0e7208 */ /* 0x000fe40000800000 */
[----:B------:R-:W-:Y:S02]  /*1ca0*/  FSEL R13, R13, RZ, P2 ;  /* 0x000000ff0d0d7208 */ /* 0x000fe40001000000 */
[----:B------:R-:W-:Y:S02]  /*1cb0*/  FSEL R15, R11, RZ, P0 ;  /* 0x000000ff0b0f7208 */ /* 0x000fe40000000000 */
[----:B------:R-:W-:Y:S02]  /*1cc0*/  FSETP.GEU.AND P4, PT, R14, 1, PT ;  /* 0x3f8000000e00780b */ /* 0x000fe40003f8e000 */
[----:B------:R-:W-:-:S02]  /*1cd0*/  FSETP.GEU.AND P2, PT, R13, 1, PT ;  /* 0x3f8000000d00780b */ /* 0x000fc40003f4e000 */
[----:B------:R-:W-:Y:S02]  /*1ce0*/  FSETP.GEU.AND P0, PT, R15, 1, PT ;  /* 0x3f8000000f00780b */ /* 0x000fe40003f0e000 */
[----:B------:R-:W-:Y:S02]  /*1cf0*/  FSETP.NAN.AND P6, PT, R12, R12, PT ;  /* 0x0000000c0c00720b */ /* 0x000fe40003fc8000 */
[----:B------:R-:W-:Y:S02]  /*1d00*/  FSETP.NAN.AND P3, PT, R14, R14, PT ;  /* 0x0000000e0e00720b */ /* 0x000fe40003f68000 */
[----:B------:R-:W-:Y:S02]  /*1d10*/  @P5 SEL R12, R12, 0x3f800000, P6 ;  /* 0x3f8000000c0c5807 */ /* 0x000fe40003000000 */
[----:B------:R-:W-:Y:S02]  /*1d20*/  FSETP.NAN.AND P1, PT, R13, R13, PT ;  /* 0x0000000d0d00720b */ /* 0x000fe40003f28000 */
[----:B------:R-:W-:Y:S01]  /*1d30*/  FSETP.NAN.AND P5, PT, R15, R15, PT ;  /* 0x0000000f0f00720b */ /* 0x000fe20003fa8000 */
[----:B0-----:R-:W-:Y:S01]  /*1d40*/  IMAD.WIDE R34, R35, 0x4, R2 ;  /* 0x0000000423227825 */ /* 0x001fe200078e0202 */
[----:B------:R-:W-:-:S02]  /*1d50*/  @P4 SEL R14, R14, 0x3f800000, P3 ;  /* 0x3f8000000e0e4807 */ /* 0x000fc40001800000 */
[----:B------:R-:W-:Y:S02]  /*1d60*/  @P2 SEL R13, R13, 0x3f800000, P1 ;  /* 0x3f8000000d0d2807 */ /* 0x000fe40000800000 */
[----:B------:R-:W-:-:S05]  /*1d70*/  @P0 SEL R15, R15, 0x3f800000, P5 ;  /* 0x3f8000000f0f0807 */ /* 0x000fca0002800000 */
[----:B------:R-:W-:Y:S01]  /*1d80*/  STG.E.128 desc[UR4][R34.64], R12 ;  /* 0x0000000c22007986 */ /* 0x000fe2000c101d04 */
[----:B------:R-:W-:Y:S05]  /*1d90*/  EXIT ;  /* 0x000000000000794d */ /* 0x000fea0003800000 */
.L_x_0:
[----:B------:R-:W-:-:S00]  /*1da0*/  BRA `(.L_x_0) ;  /* 0xfffffffc00fc7947 */ /* 0x000fc0000383ffff */
[----:B------:R-:W-:-:S00]  /*1db0*/  NOP ;  /* 0x0000000000007918 */ /* 0x000fc00000000000 */
        /* <DEDUP_REMOVED lines=12> */
.L_x_1:


//--------------------- .nv.constant0.triton_poi_fused_add_avg_pool2d_clamp_div_mul_pow_rsub_sub_1 --------------------------
	.section	.nv.constant0.triton_poi_fused_add_avg_pool2d_clamp_div_mul_pow_rsub_sub_1,"a",@progbits
	.sectionflags	@""
	.align	4
.nv.constant0.triton_poi_fused_add_avg_pool2d_clamp_div_mul_pow_rsub_sub_1:
	.zero		564
